//
// Generated by NVIDIA NVVM Compiler
//
// Compiler Build ID: CL-36424714
// Cuda compilation tools, release 13.0, V13.0.88
// Based on NVVM 20.0.0
//

.version 9.0
.target sm_100
.address_size 64

	// .globl	_Z9matrixMulPfS_S_i
// _ZZ9matrixMulPfS_S_iE2As has been demoted
// _ZZ9matrixMulPfS_S_iE2Bs has been demoted

.visible .entry _Z9matrixMulPfS_S_i(
	.param .u64 .ptr .align 1 _Z9matrixMulPfS_S_i_param_0,
	.param .u64 .ptr .align 1 _Z9matrixMulPfS_S_i_param_1,
	.param .u64 .ptr .align 1 _Z9matrixMulPfS_S_i_param_2,
	.param .u32 _Z9matrixMulPfS_S_i_param_3
)
{
	.reg .pred 	%p<11>;
	.reg .b32 	%r<61>;
	.reg .b32 	%f<180>;
	.reg .b64 	%rd<21>;
	// demoted variable
	.shared .align 4 .b8 _ZZ9matrixMulPfS_S_iE2As[1024];
	// demoted variable
	.shared .align 4 .b8 _ZZ9matrixMulPfS_S_iE2Bs[1024];
	ld.param.u64 	%rd4, [_Z9matrixMulPfS_S_i_param_0];
	ld.param.u64 	%rd5, [_Z9matrixMulPfS_S_i_param_1];
	ld.param.u64 	%rd3, [_Z9matrixMulPfS_S_i_param_2];
	ld.param.u32 	%r32, [_Z9matrixMulPfS_S_i_param_3];
	cvta.to.global.u64 	%rd1, %rd5;
	cvta.to.global.u64 	%rd2, %rd4;
	mov.u32 	%r33, %ctaid.y;
	mov.u32 	%r34, %ntid.y;
	mov.u32 	%r1, %tid.y;
	mad.lo.s32 	%r2, %r33, %r34, %r1;
	mov.u32 	%r35, %ctaid.x;
	mov.u32 	%r36, %ntid.x;
	mov.u32 	%r3, %tid.x;
	mad.lo.s32 	%r4, %r35, %r36, %r3;
	max.s32 	%r37, %r2, %r4;
	setp.ge.s32 	%p1, %r37, %r32;
	@%p1 bra 	$L__BB0_20;
	add.s32 	%r5, %r32, 15;
	shl.b32 	%r39, %r1, 6;
	mov.u32 	%r40, _ZZ9matrixMulPfS_S_iE2As;
	add.s32 	%r6, %r40, %r39;
	shl.b32 	%r41, %r3, 2;
	add.s32 	%r7, %r6, %r41;
	mul.lo.s32 	%r8, %r32, %r2;
	mov.u32 	%r42, _ZZ9matrixMulPfS_S_iE2Bs;
	add.s32 	%r10, %r42, %r41;
	add.s32 	%r9, %r10, %r39;
	setp.lt.u32 	%p2, %r32, 17;
	mov.f32 	%f179, 0f00000000;
	mov.b32 	%r60, 0;
	@%p2 bra 	$L__BB0_13;
	shr.u32 	%r43, %r5, 4;
	and.b32  	%r44, %r43, 134217726;
	neg.s32 	%r59, %r44;
	add.s32 	%r45, %r1, 16;
	mad.lo.s32 	%r57, %r32, %r45, %r4;
	shl.b32 	%r13, %r32, 5;
	mad.lo.s32 	%r56, %r1, %r32, %r4;
	add.s32 	%r46, %r3, %r8;
	add.s32 	%r55, %r46, 16;
	mov.f32 	%f179, 0f00000000;
	mov.u32 	%r54, %r3;
	mov.u32 	%r58, %r1;
$L__BB0_3:
	setp.ge.u32 	%p3, %r54, %r32;
	mov.f32 	%f171, 0f00000000;
	@%p3 bra 	$L__BB0_5;
	add.s32 	%r47, %r55, -16;
	mul.wide.u32 	%rd6, %r47, 4;
	add.s64 	%rd7, %rd2, %rd6;
	ld.global.f32 	%f171, [%rd7];
$L__BB0_5:
	st.shared.f32 	[%r7], %f171;
	setp.ge.u32 	%p4, %r58, %r32;
	mov.f32 	%f172, 0f00000000;
	@%p4 bra 	$L__BB0_7;
	mul.wide.u32 	%rd8, %r56, 4;
	add.s64 	%rd9, %rd1, %rd8;
	ld.global.f32 	%f172, [%rd9];
$L__BB0_7:
	st.shared.f32 	[%r9], %f172;
	bar.sync 	0;
	ld.shared.f32 	%f26, [%r6];
	ld.shared.f32 	%f27, [%r10];
	fma.rn.f32 	%f28, %f26, %f27, %f179;
	ld.shared.f32 	%f29, [%r6+4];
	ld.shared.f32 	%f30, [%r10+64];
	fma.rn.f32 	%f31, %f29, %f30, %f28;
	ld.shared.f32 	%f32, [%r6+8];
	ld.shared.f32 	%f33, [%r10+128];
	fma.rn.f32 	%f34, %f32, %f33, %f31;
	ld.shared.f32 	%f35, [%r6+12];
	ld.shared.f32 	%f36, [%r10+192];
	fma.rn.f32 	%f37, %f35, %f36, %f34;
	ld.shared.f32 	%f38, [%r6+16];
	ld.shared.f32 	%f39, [%r10+256];
	fma.rn.f32 	%f40, %f38, %f39, %f37;
	ld.shared.f32 	%f41, [%r6+20];
	ld.shared.f32 	%f42, [%r10+320];
	fma.rn.f32 	%f43, %f41, %f42, %f40;
	ld.shared.f32 	%f44, [%r6+24];
	ld.shared.f32 	%f45, [%r10+384];
	fma.rn.f32 	%f46, %f44, %f45, %f43;
	ld.shared.f32 	%f47, [%r6+28];
	ld.shared.f32 	%f48, [%r10+448];
	fma.rn.f32 	%f49, %f47, %f48, %f46;
	ld.shared.f32 	%f50, [%r6+32];
	ld.shared.f32 	%f51, [%r10+512];
	fma.rn.f32 	%f52, %f50, %f51, %f49;
	ld.shared.f32 	%f53, [%r6+36];
	ld.shared.f32 	%f54, [%r10+576];
	fma.rn.f32 	%f55, %f53, %f54, %f52;
	ld.shared.f32 	%f56, [%r6+40];
	ld.shared.f32 	%f57, [%r10+640];
	fma.rn.f32 	%f58, %f56, %f57, %f55;
	ld.shared.f32 	%f59, [%r6+44];
	ld.shared.f32 	%f60, [%r10+704];
	fma.rn.f32 	%f61, %f59, %f60, %f58;
	ld.shared.f32 	%f62, [%r6+48];
	ld.shared.f32 	%f63, [%r10+768];
	fma.rn.f32 	%f64, %f62, %f63, %f61;
	ld.shared.f32 	%f65, [%r6+52];
	ld.shared.f32 	%f66, [%r10+832];
	fma.rn.f32 	%f67, %f65, %f66, %f64;
	ld.shared.f32 	%f68, [%r6+56];
	ld.shared.f32 	%f69, [%r10+896];
	fma.rn.f32 	%f70, %f68, %f69, %f67;
	ld.shared.f32 	%f71, [%r6+60];
	ld.shared.f32 	%f72, [%r10+960];
	fma.rn.f32 	%f6, %f71, %f72, %f70;
	bar.sync 	0;
	add.s32 	%r48, %r54, 16;
	setp.ge.u32 	%p5, %r48, %r32;
	mov.f32 	%f173, 0f00000000;
	@%p5 bra 	$L__BB0_9;
	mul.wide.u32 	%rd10, %r55, 4;
	add.s64 	%rd11, %rd2, %rd10;
	ld.global.f32 	%f173, [%rd11];
$L__BB0_9:
	st.shared.f32 	[%r7], %f173;
	add.s32 	%r49, %r58, 16;
	setp.ge.u32 	%p6, %r49, %r32;
	mov.f32 	%f174, 0f00000000;
	@%p6 bra 	$L__BB0_11;
	mul.wide.u32 	%rd12, %r57, 4;
	add.s64 	%rd13, %rd1, %rd12;
	ld.global.f32 	%f174, [%rd13];
$L__BB0_11:
	st.shared.f32 	[%r9], %f174;
	bar.sync 	0;
	ld.shared.f32 	%f74, [%r6];
	ld.shared.f32 	%f75, [%r10];
	fma.rn.f32 	%f76, %f74, %f75, %f6;
	ld.shared.f32 	%f77, [%r6+4];
	ld.shared.f32 	%f78, [%r10+64];
	fma.rn.f32 	%f79, %f77, %f78, %f76;
	ld.shared.f32 	%f80, [%r6+8];
	ld.shared.f32 	%f81, [%r10+128];
	fma.rn.f32 	%f82, %f80, %f81, %f79;
	ld.shared.f32 	%f83, [%r6+12];
	ld.shared.f32 	%f84, [%r10+192];
	fma.rn.f32 	%f85, %f83, %f84, %f82;
	ld.shared.f32 	%f86, [%r6+16];
	ld.shared.f32 	%f87, [%r10+256];
	fma.rn.f32 	%f88, %f86, %f87, %f85;
	ld.shared.f32 	%f89, [%r6+20];
	ld.shared.f32 	%f90, [%r10+320];
	fma.rn.f32 	%f91, %f89, %f90, %f88;
	ld.shared.f32 	%f92, [%r6+24];
	ld.shared.f32 	%f93, [%r10+384];
	fma.rn.f32 	%f94, %f92, %f93, %f91;
	ld.shared.f32 	%f95, [%r6+28];
	ld.shared.f32 	%f96, [%r10+448];
	fma.rn.f32 	%f97, %f95, %f96, %f94;
	ld.shared.f32 	%f98, [%r6+32];
	ld.shared.f32 	%f99, [%r10+512];
	fma.rn.f32 	%f100, %f98, %f99, %f97;
	ld.shared.f32 	%f101, [%r6+36];
	ld.shared.f32 	%f102, [%r10+576];
	fma.rn.f32 	%f103, %f101, %f102, %f100;
	ld.shared.f32 	%f104, [%r6+40];
	ld.shared.f32 	%f105, [%r10+640];
	fma.rn.f32 	%f106, %f104, %f105, %f103;
	ld.shared.f32 	%f107, [%r6+44];
	ld.shared.f32 	%f108, [%r10+704];
	fma.rn.f32 	%f109, %f107, %f108, %f106;
	ld.shared.f32 	%f110, [%r6+48];
	ld.shared.f32 	%f111, [%r10+768];
	fma.rn.f32 	%f112, %f110, %f111, %f109;
	ld.shared.f32 	%f113, [%r6+52];
	ld.shared.f32 	%f114, [%r10+832];
	fma.rn.f32 	%f115, %f113, %f114, %f112;
	ld.shared.f32 	%f116, [%r6+56];
	ld.shared.f32 	%f117, [%r10+896];
	fma.rn.f32 	%f118, %f116, %f117, %f115;
	ld.shared.f32 	%f119, [%r6+60];
	ld.shared.f32 	%f120, [%r10+960];
	fma.rn.f32 	%f179, %f119, %f120, %f118;
	bar.sync 	0;
	add.s32 	%r59, %r59, 2;
	add.s32 	%r58, %r58, 32;
	add.s32 	%r57, %r57, %r13;
	add.s32 	%r56, %r56, %r13;
	add.s32 	%r55, %r55, 32;
	add.s32 	%r54, %r54, 32;
	setp.ne.s32 	%p7, %r59, 0;
	@%p7 bra 	$L__BB0_3;
	and.b32  	%r60, %r5, 2147483616;
$L__BB0_13:
	and.b32  	%r50, %r5, 16;
	setp.eq.s32 	%p8, %r50, 0;
	@%p8 bra 	$L__BB0_19;
	add.s32 	%r30, %r60, %r3;
	setp.ge.u32 	%p9, %r30, %r32;
	mov.f32 	%f177, 0f00000000;
	@%p9 bra 	$L__BB0_16;
	add.s32 	%r51, %r30, %r8;
	mul.wide.u32 	%rd14, %r51, 4;
	add.s64 	%rd15, %rd2, %rd14;
	ld.global.f32 	%f177, [%rd15];
$L__BB0_16:
	st.shared.f32 	[%r7], %f177;
	add.s32 	%r31, %r60, %r1;
	setp.ge.u32 	%p10, %r31, %r32;
	mov.f32 	%f178, 0f00000000;
	@%p10 bra 	$L__BB0_18;
	mad.lo.s32 	%r52, %r31, %r32, %r4;
	mul.wide.u32 	%rd16, %r52, 4;
	add.s64 	%rd17, %rd1, %rd16;
	ld.global.f32 	%f178, [%rd17];
$L__BB0_18:
	st.shared.f32 	[%r9], %f178;
	bar.sync 	0;
	ld.shared.f32 	%f123, [%r6];
	ld.shared.f32 	%f124, [%r10];
	fma.rn.f32 	%f125, %f123, %f124, %f179;
	ld.shared.f32 	%f126, [%r6+4];
	ld.shared.f32 	%f127, [%r10+64];
	fma.rn.f32 	%f128, %f126, %f127, %f125;
	ld.shared.f32 	%f129, [%r6+8];
	ld.shared.f32 	%f130, [%r10+128];
	fma.rn.f32 	%f131, %f129, %f130, %f128;
	ld.shared.f32 	%f132, [%r6+12];
	ld.shared.f32 	%f133, [%r10+192];
	fma.rn.f32 	%f134, %f132, %f133, %f131;
	ld.shared.f32 	%f135, [%r6+16];
	ld.shared.f32 	%f136, [%r10+256];
	fma.rn.f32 	%f137, %f135, %f136, %f134;
	ld.shared.f32 	%f138, [%r6+20];
	ld.shared.f32 	%f139, [%r10+320];
	fma.rn.f32 	%f140, %f138, %f139, %f137;
	ld.shared.f32 	%f141, [%r6+24];
	ld.shared.f32 	%f142, [%r10+384];
	fma.rn.f32 	%f143, %f141, %f142, %f140;
	ld.shared.f32 	%f144, [%r6+28];
	ld.shared.f32 	%f145, [%r10+448];
	fma.rn.f32 	%f146, %f144, %f145, %f143;
	ld.shared.f32 	%f147, [%r6+32];
	ld.shared.f32 	%f148, [%r10+512];
	fma.rn.f32 	%f149, %f147, %f148, %f146;
	ld.shared.f32 	%f150, [%r6+36];
	ld.shared.f32 	%f151, [%r10+576];
	fma.rn.f32 	%f152, %f150, %f151, %f149;
	ld.shared.f32 	%f153, [%r6+40];
	ld.shared.f32 	%f154, [%r10+640];
	fma.rn.f32 	%f155, %f153, %f154, %f152;
	ld.shared.f32 	%f156, [%r6+44];
	ld.shared.f32 	%f157, [%r10+704];
	fma.rn.f32 	%f158, %f156, %f157, %f155;
	ld.shared.f32 	%f159, [%r6+48];
	ld.shared.f32 	%f160, [%r10+768];
	fma.rn.f32 	%f161, %f159, %f160, %f158;
	ld.shared.f32 	%f162, [%r6+52];
	ld.shared.f32 	%f163, [%r10+832];
	fma.rn.f32 	%f164, %f162, %f163, %f161;
	ld.shared.f32 	%f165, [%r6+56];
	ld.shared.f32 	%f166, [%r10+896];
	fma.rn.f32 	%f167, %f165, %f166, %f164;
	ld.shared.f32 	%f168, [%r6+60];
	ld.shared.f32 	%f169, [%r10+960];
	fma.rn.f32 	%f179, %f168, %f169, %f167;
	bar.sync 	0;
$L__BB0_19:
	add.s32 	%r53, %r4, %r8;
	cvta.to.global.u64 	%rd18, %rd3;
	mul.wide.s32 	%rd19, %r53, 4;
	add.s64 	%rd20, %rd18, %rd19;
	st.global.f32 	[%rd20], %f179;
$L__BB0_20:
	ret;

}


// ===== COMPILED SASS (sm_100) =====

	.target	sm_100

	.elftype	@"ET_EXEC"


//--------------------- .note.nv.tkinfo           --------------------------
	.section	.note.nv.tkinfo,"",@"SHT_NOTE"
	.sectionflags	@"SHF_NOTE_NV_TKINFO"
	.tkinfo
        /*0018*/ 	.word	0x00000002
        /*0030*/ 	.string	""
        /*0030*/ 	.string	"ptxas"
        /*0030*/ 	.string	"Cuda compilation tools, release 13.0, V13.0.88"
        /*0030*/ 	.string	"Build cuda_13.0.r13.0/compiler.36424714_0"
        /*0030*/ 	.string	"-arch sm_100 -m 64 "



//--------------------- .note.nv.cuinfo           --------------------------
	.section	.note.nv.cuinfo,"",@"SHT_NOTE"
	.sectionflags	@"SHF_NOTE_NV_CUINFO"
        /*0018*/ 	.short	0x0002
        /*001a*/ 	.short	0x0064
        /*001c*/ 	.short	0x0082
	.zero		2


//--------------------- .nv.info                  --------------------------
	.section	.nv.info,"",@"SHT_CUDA_INFO"
	.align	4


	//----- nvinfo : EIATTR_REGCOUNT
	.align		4
        /*0000*/ 	.byte	0x04, 0x2f
        /*0002*/ 	.short	(.L_1 - .L_0)
	.align		4
.L_0:
        /*0004*/ 	.word	index@(_Z9matrixMulPfS_S_i)
        /*0008*/ 	.word	0x00000020


	//----- nvinfo : EIATTR_FRAME_SIZE
	.align		4
.L_1:
        /*000c*/ 	.byte	0x04, 0x11
        /*000e*/ 	.short	(.L_3 - .L_2)
	.align		4
.L_2:
        /*0010*/ 	.word	index@(_Z9matrixMulPfS_S_i)
        /*0014*/ 	.word	0x00000000


	//----- nvinfo : EIATTR_MIN_STACK_SIZE
	.align		4
.L_3:
        /*0018*/ 	.byte	0x04, 0x12
        /*001a*/ 	.short	(.L_5 - .L_4)
	.align		4
.L_4:
        /*001c*/ 	.word	index@(_Z9matrixMulPfS_S_i)
        /*0020*/ 	.word	0x00000000
.L_5:


//--------------------- .nv.compat                --------------------------
	.section	.nv.compat,"",@"SHT_CUDA_COMPAT_INFO"
	.align	4
        /*0000*/ 	.byte	0x02, 0x09, 0x00, 0x00, 0x02, 0x02, 0x01, 0x00, 0x02, 0x05, 0x05, 0x00, 0x03, 0x07, 0x01, 0x01
        /*0010*/ 	.byte	0x02, 0x03, 0x00, 0x00, 0x02, 0x06, 0x01, 0x00, 0x04, 0x0b, 0x08, 0x00, 0x09, 0x00, 0x00, 0x00
        /*0020*/ 	.byte	0x00, 0x00, 0x00, 0x00


//--------------------- .nv.info._Z9matrixMulPfS_S_i --------------------------
	.section	.nv.info._Z9matrixMulPfS_S_i,"",@"SHT_CUDA_INFO"
	.sectionflags	@""
	.align	4


	//----- nvinfo : EIATTR_CUDA_API_VERSION
	.align		4
        /*0000*/ 	.byte	0x04, 0x37
        /*0002*/ 	.short	(.L_7 - .L_6)
.L_6:
        /*0004*/ 	.word	0x00000082


	//----- nvinfo : EIATTR_KPARAM_INFO
	.align		4
.L_7:
        /*0008*/ 	.byte	0x04, 0x17
        /*000a*/ 	.short	(.L_9 - .L_8)
.L_8:
        /*000c*/ 	.word	0x00000000
        /*0010*/ 	.short	0x0003
        /*0012*/ 	.short	0x0018
        /*0014*/ 	.byte	0x00, 0xf0, 0x11, 0x00


	//----- nvinfo : EIATTR_KPARAM_INFO
	.align		4
.L_9:
        /*0018*/ 	.byte	0x04, 0x17
        /*001a*/ 	.short	(.L_11 - .L_10)
.L_10:
        /*001c*/ 	.word	0x00000000
        /*0020*/ 	.short	0x0002
        /*0022*/ 	.short	0x0010
        /*0024*/ 	.byte	0x00, 0xf5, 0x21, 0x00


	//----- nvinfo : EIATTR_KPARAM_INFO
	.align		4
.L_11:
        /*0028*/ 	.byte	0x04, 0x17
        /*002a*/ 	.short	(.L_13 - .L_12)
.L_12:
        /*002c*/ 	.word	0x00000000
        /*0030*/ 	.short	0x0001
        /*0032*/ 	.short	0x0008
        /*0034*/ 	.byte	0x00, 0xf5, 0x21, 0x00


	//----- nvinfo : EIATTR_KPARAM_INFO
	.align		4
.L_13:
        /*0038*/ 	.byte	0x04, 0x17
        /*003a*/ 	.short	(.L_15 - .L_14)
.L_14:
        /*003c*/ 	.word	0x00000000
        /*0040*/ 	.short	0x0000
        /*0042*/ 	.short	0x0000
        /*0044*/ 	.byte	0x00, 0xf5, 0x21, 0x00


	//----- nvinfo : EIATTR_SPARSE_MMA_MASK
	.align		4
.L_15:
        /*0048*/ 	.byte	0x03, 0x50
        /*004a*/ 	.short	0x0000


	//----- nvinfo : EIATTR_MAXREG_COUNT
	.align		4
        /*004c*/ 	.byte	0x03, 0x1b
        /*004e*/ 	.short	0x00ff


	//----- nvinfo : EIATTR_NUM_BARRIERS
	.align		4
        /*0050*/ 	.byte	0x02, 0x4c
        /*0052*/ 	.byte	0x01
	.zero		1


	//----- nvinfo : EIATTR_MERCURY_ISA_VERSION
	.align		4
        /*0054*/ 	.byte	0x03, 0x5f
        /*0056*/ 	.short	0x0101


	//----- nvinfo : EIATTR_VRC_CTA_INIT_COUNT
	.align		4
        /*0058*/ 	.byte	0x02, 0x4a
	.zero		1
	.zero		1


	//----- nvinfo : EIATTR_EXIT_INSTR_OFFSETS
	.align		4
        /*005c*/ 	.byte	0x04, 0x1c
        /*005e*/ 	.short	(.L_17 - .L_16)


	//   ....[0]....
.L_16:
        /*0060*/ 	.word	0x000000d0


	//   ....[1]....
        /*0064*/ 	.word	0x00000d50


	//----- nvinfo : EIATTR_CBANK_PARAM_SIZE
	.align		4
.L_17:
        /*0068*/ 	.byte	0x03, 0x19
        /*006a*/ 	.short	0x001c


	//----- nvinfo : EIATTR_PARAM_CBANK
	.align		4
        /*006c*/ 	.byte	0x04, 0x0a
        /*006e*/ 	.short	(.L_19 - .L_18)
	.align		4
.L_18:
        /*0070*/ 	.word	index@(.nv.constant0._Z9matrixMulPfS_S_i)
        /*0074*/ 	.short	0x0380
        /*0076*/ 	.short	0x001c


	//----- nvinfo : EIATTR_SW_WAR
	.align		4
.L_19:
        /*0078*/ 	.byte	0x04, 0x36
        /*007a*/ 	.short	(.L_21 - .L_20)
.L_20:
        /*007c*/ 	.word	0x00000008
.L_21:


//--------------------- .nv.callgraph             --------------------------
	.section	.nv.callgraph,"",@"SHT_CUDA_CALLGRAPH"
	.align	4
	.sectionentsize	8
	.align		4
        /*0000*/ 	.word	0x00000000
	.align		4
        /*0004*/ 	.word	0xffffffff
	.align		4
        /*0008*/ 	.word	0x00000000
	.align		4
        /*000c*/ 	.word	0xfffffffe
	.align		4
        /*0010*/ 	.word	0x00000000
	.align		4
        /*0014*/ 	.word	0xfffffffd
	.align		4
        /*0018*/ 	.word	0x00000000
	.align		4
        /*001c*/ 	.word	0xfffffffc


//--------------------- .text._Z9matrixMulPfS_S_i --------------------------
	.section	.text._Z9matrixMulPfS_S_i,"ax",@progbits
	.align	128
        .global         _Z9matrixMulPfS_S_i
        .type           _Z9matrixMulPfS_S_i,@function
        .size           _Z9matrixMulPfS_S_i,(.L_x_4 - _Z9matrixMulPfS_S_i)
        .other          _Z9matrixMulPfS_S_i,@"STO_CUDA_ENTRY STV_DEFAULT"
_Z9matrixMulPfS_S_i:
.text._Z9matrixMulPfS_S_i:
[----:B------:R-:W-:Y:S01]  /*0000*/  LDC R1, c[0x0][0x37c] ;  /* 0x0000df00ff017b82 */ /* 0x000fe20000000800 */
[----:B------:R-:W0:Y:S07]  /*0010*/  S2R R0, SR_TID.Y ;  /* 0x0000000000007919 */ /* 0x000e2e0000002200 */
[----:B------:R-:W0:Y:S01]  /*0020*/  LDC R25, c[0x0][0x364] ;  /* 0x0000d900ff197b82 */ /* 0x000e220000000800 */
[----:B------:R-:W1:Y:S01]  /*0030*/  LDCU UR6, c[0x0][0x398] ;  /* 0x00007300ff0677ac */ /* 0x000e620008000800 */
[----:B------:R-:W2:Y:S06]  /*0040*/  S2R R2, SR_TID.X ;  /* 0x0000000000027919 */ /* 0x000eac0000002100 */
[----:B------:R-:W0:Y:S08]  /*0050*/  S2UR UR4, SR_CTAID.Y ;  /* 0x00000000000479c3 */ /* 0x000e300000002600 */
[----:B------:R-:W2:Y:S08]  /*0060*/  S2UR UR5, SR_CTAID.X ;  /* 0x00000000000579c3 */ /* 0x000eb00000002500 */
[----:B------:R-:W2:Y:S01]  /*0070*/  LDC R3, c[0x0][0x360] ;  /* 0x0000d800ff037b82 */ /* 0x000ea20000000800 */
[----:B0-----:R-:W-:-:S02]  /*0080*/  IMAD R25, R25, UR4, R0 ;  /* 0x0000000419197c24 */ /* 0x001fc4000f8e0200 */
[----:B--2---:R-:W-:Y:S01]  /*0090*/  IMAD R24, R3, UR5, R2 ;  /* 0x0000000503187c24 */ /* 0x004fe2000f8e0202 */
[----:B-1----:R-:W-:-:S04]  /*00a0*/  MOV R3, UR6 ;  /* 0x0000000600037c02 */ /* 0x002fc80008000f00 */
[----:B------:R-:W-:-:S04]  /*00b0*/  VIMNMX R4, PT, PT, R25, R24, !PT ;  /* 0x0000001819047248 */ /* 0x000fc80007fe0100 */
[----:B------:R-:W-:-:S13]  /*00c0*/  ISETP.GE.AND P0, PT, R4, R3, PT ;  /* 0x000000030400720c */ /* 0x000fda0003f06270 */
[----:B------:R-:W-:Y:S05]  /*00d0*/  @P0 EXIT ;  /* 0x000000000000094d */ /* 0x000fea0003800000 */
[----:B------:R-:W0:Y:S01]  /*00e0*/  S2UR UR6, SR_CgaCtaId ;  /* 0x00000000000679c3 */ /* 0x000e220000008800 */
[----:B------:R-:W-:Y:S01]  /*00f0*/  UMOV UR4, 0x400 ;  /* 0x0000040000047882 */ /* 0x000fe20000000000 */
[C---:B------:R-:W-:Y:S01]  /*0100*/  ISETP.GE.U32.AND P0, PT, R3.reuse, 0x11, PT ;  /* 0x000000110300780c */ /* 0x040fe20003f06070 */
[----:B------:R-:W-:Y:S01]  /*0110*/  UIADD3 UR5, UPT, UPT, UR4, 0x400, URZ ;  /* 0x0000040004057890 */ /* 0x000fe2000fffe0ff */
[----:B------:R-:W-:Y:S01]  /*0120*/  HFMA2 R27, -RZ, RZ, 0, 0 ;  /* 0x00000000ff1b7431 */ /* 0x000fe200000001ff */
[----:B------:R-:W1:Y:S01]  /*0130*/  LDCU.64 UR8, c[0x0][0x358] ;  /* 0x00006b00ff0877ac */ /* 0x000e620008000a00 */
[----:B------:R-:W-:Y:S02]  /*0140*/  IADD3 R22, PT, PT, R3, 0xf, RZ ;  /* 0x0000000f03167810 */ /* 0x000fe40007ffe0ff */
[----:B------:R-:W-:Y:S01]  /*0150*/  MOV R7, RZ ;  /* 0x000000ff00077202 */ /* 0x000fe20000000f00 */
[----:B0-----:R-:W-:Y:S02]  /*0160*/  ULEA UR4, UR6, UR4, 0x18 ;  /* 0x0000000406047291 */ /* 0x001fe4000f8ec0ff */
[----:B------:R-:W-:-:S04]  /*0170*/  ULEA UR5, UR6, UR5, 0x18 ;  /* 0x0000000506057291 */ /* 0x000fc8000f8ec0ff */
[----:B------:R-:W-:Y:S02]  /*0180*/  LEA R23, R0, UR4, 0x6 ;  /* 0x0000000400177c11 */ /* 0x000fe4000f8e30ff */
[C---:B------:R-:W-:Y:S02]  /*0190*/  LEA R19, R2.reuse, UR5, 0x2 ;  /* 0x0000000502137c11 */ /* 0x040fe4000f8e10ff */
[----:B------:R-:W-:Y:S02]  /*01a0*/  LEA R21, R2, R23, 0x2 ;  /* 0x0000001702157211 */ /* 0x000fe400078e10ff */
[----:B------:R-:W-:Y:S01]  /*01b0*/  LEA R17, R0, R19, 0x6 ;  /* 0x0000001300117211 */ /* 0x000fe200078e30ff */
[----:B-1----:R-:W-:Y:S06]  /*01c0*/  @!P0 BRA `(.L_x_0) ;  /* 0x0000000400f08947 */ /* 0x002fec0003800000 */
[----:B------:R-:W0:Y:S01]  /*01d0*/  LDC R4, c[0x0][0x398] ;  /* 0x0000e600ff047b82 */ /* 0x000e220000000800 */
[C---:B------:R-:W-:Y:S01]  /*01e0*/  IADD3 R20, PT, PT, R0.reuse, 0x10, RZ ;  /* 0x0000001000147810 */ /* 0x040fe20007ffe0ff */
[-C--:B------:R-:W-:Y:S01]  /*01f0*/  IMAD R18, R0, R3.reuse, R24 ;  /* 0x0000000300127224 */ /* 0x080fe200078e0218 */
[----:B------:R-:W-:Y:S02]  /*0200*/  SHF.R.U32.HI R5, RZ, 0x4, R22 ;  /* 0x00000004ff057819 */ /* 0x000fe40000011616 */
[----:B------:R-:W-:Y:S01]  /*0210*/  MOV R27, RZ ;  /* 0x000000ff001b7202 */ /* 0x000fe20000000f00 */
[-C--:B------:R-:W-:Y:S01]  /*0220*/  IMAD R20, R20, R3.reuse, R24 ;  /* 0x0000000314147224 */ /* 0x080fe200078e0218 */
[----:B------:R-:W-:Y:S01]  /*0230*/  LOP3.LUT R7, R5, 0x7fffffe, RZ, 0xc0, !PT ;  /* 0x07fffffe05077812 */ /* 0x000fe200078ec0ff */
[----:B------:R-:W-:Y:S01]  /*0240*/  IMAD R3, R25, R3, R2 ;  /* 0x0000000319037224 */ /* 0x000fe200078e0202 */
[----:B------:R-:W-:Y:S02]  /*0250*/  MOV R16, R2 ;  /* 0x0000000200107202 */ /* 0x000fe40000000f00 */
[----:B------:R-:W-:-:S02]  /*0260*/  MOV R6, R0 ;  /* 0x0000000000067202 */ /* 0x000fc40000000f00 */
[----:B------:R-:W-:Y:S02]  /*0270*/  IADD3 R5, PT, PT, R3, 0x10, RZ ;  /* 0x0000001003057810 */ /* 0x000fe40007ffe0ff */
[----:B------:R-:W-:-:S07]  /*0280*/  IADD3 R7, PT, PT, -R7, RZ, RZ ;  /* 0x000000ff07077210 */ /* 0x000fce0007ffe1ff */
.L_x_1:
[----:B0-----:R-:W-:Y:S02]  /*0290*/  MOV R3, R4 ;  /* 0x0000000400037202 */ /* 0x001fe40000000f00 */
[----:B------:R-:W-:Y:S02]  /*02a0*/  CS2R R28, SRZ ;  /* 0x00000000001c7805 */ /* 0x000fe4000001ff00 */
[-C--:B------:R-:W-:Y:S02]  /*02b0*/  ISETP.GE.U32.AND P0, PT, R16, R3.reuse, PT ;  /* 0x000000031000720c */ /* 0x080fe40003f06070 */
[----:B------:R-:W-:-:S11]  /*02c0*/  ISETP.GE.U32.AND P1, PT, R6, R3, PT ;  /* 0x000000030600720c */ /* 0x000fd60003f26070 */
[----:B------:R-:W0:Y:S01]  /*02d0*/  @!P0 LDC.64 R10, c[0x0][0x380] ;  /* 0x0000e000ff0a8b82 */ /* 0x000e220000000a00 */
[----:B------:R-:W-:-:S07]  /*02e0*/  @!P0 IADD3 R13, PT, PT, R5, -0x10, RZ ;  /* 0xfffffff0050d8810 */ /* 0x000fce0007ffe0ff */
[----:B------:R-:W1:Y:S01]  /*02f0*/  @!P1 LDC.64 R8, c[0x0][0x388] ;  /* 0x0000e200ff089b82 */ /* 0x000e620000000a00 */
[----:B0-----:R-:W-:-:S05]  /*0300*/  @!P0 IMAD.WIDE.U32 R10, R13, 0x4, R10 ;  /* 0x000000040d0a8825 */ /* 0x001fca00078e000a */
[----:B------:R-:W2:Y:S01]  /*0310*/  @!P0 LDG.E R28, desc[UR8][R10.64] ;  /* 0x000000080a1c8981 */ /* 0x000ea2000c1e1900 */
[----:B-1----:R-:W-:-:S05]  /*0320*/  @!P1 IMAD.WIDE.U32 R8, R18, 0x4, R8 ;  /* 0x0000000412089825 */ /* 0x002fca00078e0008 */
[----:B------:R-:W3:Y:S04]  /*0330*/  @!P1 LDG.E R29, desc[UR8][R8.64] ;  /* 0x00000008081d9981 */ /* 0x000ee8000c1e1900 */
[----:B--2---:R-:W-:Y:S04]  /*0340*/  STS [R21], R28 ;  /* 0x0000001c15007388 */ /* 0x004fe80000000800 */
[----:B---3--:R-:W-:Y:S01]  /*0350*/  STS [R17], R29 ;  /* 0x0000001d11007388 */ /* 0x008fe20000000800 */
[----:B------:R-:W-:Y:S06]  /*0360*/  BAR.SYNC.DEFER_BLOCKING 0x0 ;  /* 0x0000000000007b1d */ /* 0x000fec0000010000 */
[----:B------:R-:W-:Y:S04]  /*0370*/  LDS R8, [R19] ;  /* 0x0000000013087984 */ /* 0x000fe80000000800 */
[----:B------:R-:W0:Y:S04]  /*0380*/  LDS.128 R12, [R23] ;  /* 0x00000000170c7984 */ /* 0x000e280000000c00 */
[----:B------:R-:W1:Y:S04]  /*0390*/  LDS R9, [R19+0x40] ;  /* 0x0000400013097984 */ /* 0x000e680000000800 */
[----:B------:R-:W2:Y:S04]  /*03a0*/  LDS R10, [R19+0x80] ;  /* 0x00008000130a7984 */ /* 0x000ea80000000800 */
[----:B------:R-:W3:Y:S04]  /*03b0*/  LDS R26, [R19+0xc0] ;  /* 0x0000c000131a7984 */ /* 0x000ee80000000800 */
[----:B------:R-:W-:Y:S01]  /*03c0*/  LDS R29, [R19+0x340] ;  /* 0x00034000131d7984 */ /* 0x000fe20000000800 */
[----:B0-----:R-:W-:-:S04]  /*03d0*/  FFMA R12, R12, R8, R27 ;  /* 0x000000080c0c7223 */ /* 0x001fc8000000001b */
[----:B-1----:R-:W-:Y:S02]  /*03e0*/  FFMA R11, R9, R13, R12 ;  /* 0x0000000d090b7223 */ /* 0x002fe4000000000c */
[----:B------:R-:W-:Y:S02]  /*03f0*/  LDS R13, [R19+0x100] ;  /* 0x00010000130d7984 */ /* 0x000fe40000000800 */
[----:B--2---:R-:W-:Y:S02]  /*0400*/  FFMA R27, R10, R14, R11 ;  /* 0x0000000e0a1b7223 */ /* 0x004fe4000000000b */
[----:B------:R-:W0:Y:S02]  /*0410*/  LDS.128 R8, [R23+0x10] ;  /* 0x0000100017087984 */ /* 0x000e240000000c00 */
[----:B---3--:R-:W-:Y:S02]  /*0420*/  FFMA R15, R26, R15, R27 ;  /* 0x0000000f1a0f7223 */ /* 0x008fe4000000001b */
[----:B------:R-:W1:Y:S04]  /*0430*/  LDS R27, [R19+0x140] ;  /* 0x00014000131b7984 */ /* 0x000e680000000800 */
[----:B------:R-:W2:Y:S04]  /*0440*/  LDS R12, [R19+0x180] ;  /* 0x00018000130c7984 */ /* 0x000ea80000000800 */
[----:B------:R-:W3:Y:S01]  /*0450*/  LDS R26, [R19+0x1c0] ;  /* 0x0001c000131a7984 */ /* 0x000ee20000000800 */
        /* <DEDUP_REMOVED lines=13> */
[----:B------:R-:W0:Y:S01]  /*0530*/  LDS.128 R8, [R23+0x30] ;  /* 0x0000300017087984 */ /* 0x000e220000000c00 */
[----:B------:R-:W-:Y:S02]  /*0540*/  IADD3 R12, PT, PT, R16, 0x10, RZ ;  /* 0x00000010100c7810 */ /* 0x000fe40007ffe0ff */
[----:B------:R-:W-:Y:S02]  /*0550*/  IADD3 R14, PT, PT, R6, 0x10, RZ ;  /* 0x00000010060e7810 */ /* 0x000fe40007ffe0ff */
[----:B------:R-:W-:-:S02]  /*0560*/  ISETP.GE.U32.AND P0, PT, R12, R3, PT ;  /* 0x000000030c00720c */ /* 0x000fc40003f06070 */
[----:B------:R-:W-:Y:S01]  /*0570*/  ISETP.GE.U32.AND P1, PT, R14, R3, PT ;  /* 0x000000030e00720c */ /* 0x000fe20003f26070 */
[----:B---3--:R-:W-:Y:S01]  /*0580*/  FFMA R15, R26, R15, R13 ;  /* 0x0000000f1a0f7223 */ /* 0x008fe2000000000d */
[----:B------:R-:W1:Y:S04]  /*0590*/  LDS R14, [R19+0x380] ;  /* 0x00038000130e7984 */ /* 0x000e680000000800 */
[----:B------:R-:W2:Y:S05]  /*05a0*/  LDS R26, [R19+0x3c0] ;  /* 0x0003c000131a7984 */ /* 0x000eaa0000000800 */
[----:B------:R-:W3:Y:S01]  /*05b0*/  @!P0 LDC.64 R12, c[0x0][0x380] ;  /* 0x0000e000ff0c8b82 */ /* 0x000ee20000000a00 */
[----:B0-----:R-:W-:-:S04]  /*05c0*/  FFMA R8, R8, R27, R15 ;  /* 0x0000001b08087223 */ /* 0x001fc8000000000f */
[----:B------:R-:W-:-:S03]  /*05d0*/  FFMA R15, R29, R9, R8 ;  /* 0x000000091d0f7223 */ /* 0x000fc60000000008 */
[----:B------:R-:W0:Y:S01]  /*05e0*/  @!P1 LDC.64 R8, c[0x0][0x388] ;  /* 0x0000e200ff089b82 */ /* 0x000e220000000a00 */
[----:B------:R-:W-:Y:S02]  /*05f0*/  HFMA2 R28, -RZ, RZ, 0, 0 ;  /* 0x00000000ff1c7431 */ /* 0x000fe400000001ff */
[----:B---3--:R-:W-:-:S05]  /*0600*/  @!P0 IMAD.WIDE.U32 R12, R5, 0x4, R12 ;  /* 0x00000004050c8825 */ /* 0x008fca00078e000c */
[----:B------:R-:W-:Y:S01]  /*0610*/  BAR.SYNC.DEFER_BLOCKING 0x0 ;  /* 0x0000000000007b1d */ /* 0x000fe20000010000 */
[----:B------:R-:W-:Y:S01]  /*0620*/  MOV R27, RZ ;  /* 0x000000ff001b7202 */ /* 0x000fe20000000f00 */
[----:B0-----:R-:W-:-:S04]  /*0630*/  @!P1 IMAD.WIDE.U32 R8, R20, 0x4, R8 ;  /* 0x0000000414089825 */ /* 0x001fc800078e0008 */
[----:B------:R-:W3:Y:S04]  /*0640*/  @!P0 LDG.E R28, desc[UR8][R12.64] ;  /* 0x000000080c1c8981 */ /* 0x000ee8000c1e1900 */
[----:B------:R-:W4:Y:S01]  /*0650*/  @!P1 LDG.E R27, desc[UR8][R8.64] ;  /* 0x00000008081b9981 */ /* 0x000f22000c1e1900 */
[----:B-1----:R-:W-:-:S04]  /*0660*/  FFMA R29, R14, R10, R15 ;  /* 0x0000000a0e1d7223 */ /* 0x002fc8000000000f */
[----:B--2---:R-:W-:Y:S01]  /*0670*/  FFMA R29, R26, R11, R29 ;  /* 0x0000000b1a1d7223 */ /* 0x004fe2000000001d */
[----:B------:R-:W-:-:S04]  /*0680*/  IADD3 R7, PT, PT, R7, 0x2, RZ ;  /* 0x0000000207077810 */ /* 0x000fc80007ffe0ff */
[----:B------:R-:W-:Y:S02]  /*0690*/  ISETP.NE.AND P0, PT, R7, RZ, PT ;  /* 0x000000ff0700720c */ /* 0x000fe40003f05270 */
[----:B------:R-:W-:Y:S02]  /*06a0*/  IADD3 R6, PT, PT, R6, 0x20, RZ ;  /* 0x0000002006067810 */ /* 0x000fe40007ffe0ff */
[----:B------:R-:W-:Y:S02]  /*06b0*/  IADD3 R16, PT, PT, R16, 0x20, RZ ;  /* 0x0000002010107810 */ /* 0x000fe40007ffe0ff */
[----:B------:R-:W-:Y:S02]  /*06c0*/  LEA R18, R3, R18, 0x5 ;  /* 0x0000001203127211 */ /* 0x000fe400078e28ff */
[----:B------:R-:W-:Y:S02]  /*06d0*/  IADD3 R5, PT, PT, R5, 0x20, RZ ;  /* 0x0000002005057810 */ /* 0x000fe40007ffe0ff */
[----:B------:R-:W-:Y:S01]  /*06e0*/  LEA R20, R3, R20, 0x5 ;  /* 0x0000001403147211 */ /* 0x000fe200078e28ff */
[----:B---3--:R-:W-:Y:S04]  /*06f0*/  STS [R21], R28 ;  /* 0x0000001c15007388 */ /* 0x008fe80000000800 */
[----:B----4-:R-:W-:Y:S01]  /*0700*/  STS [R17], R27 ;  /* 0x0000001b11007388 */ /* 0x010fe20000000800 */
[----:B------:R-:W-:Y:S06]  /*0710*/  BAR.SYNC.DEFER_BLOCKING 0x0 ;  /* 0x0000000000007b1d */ /* 0x000fec0000010000 */
[----:B------:R-:W-:Y:S04]  /*0720*/  LDS R27, [R19] ;  /* 0x00000000131b7984 */ /* 0x000fe80000000800 */
[----:B------:R-:W0:Y:S04]  /*0730*/  LDS.128 R12, [R23] ;  /* 0x00000000170c7984 */ /* 0x000e280000000c00 */
[----:B------:R-:W1:Y:S04]  /*0740*/  LDS R11, [R19+0x40] ;  /* 0x00004000130b7984 */ /* 0x000e680000000800 */
[----:B------:R-:W2:Y:S04]  /*0750*/  LDS R10, [R19+0x80] ;  /* 0x00008000130a7984 */ /* 0x000ea80000000800 */
[----:B------:R-:W3:Y:S01]  /*0760*/  LDS R26, [R19+0xc0] ;  /* 0x0000c000131a7984 */ /* 0x000ee20000000800 */
[----:B0-----:R-:W-:-:S03]  /*0770*/  FFMA R12, R12, R27, R29 ;  /* 0x0000001b0c0c7223 */ /* 0x001fc6000000001d */
[----:B------:R-:W-:Y:S01]  /*0780*/  LDS R29, [R19+0x3c0] ;  /* 0x0003c000131d7984 */ /* 0x000fe20000000800 */
[----:B-1----:R-:W-:-:S03]  /*0790*/  FFMA R11, R11, R13, R12 ;  /* 0x0000000d0b0b7223 */ /* 0x002fc6000000000c */
[----:B------:R-:W-:Y:S01]  /*07a0*/  LDS R13, [R19+0x100] ;  /* 0x00010000130d7984 */ /* 0x000fe20000000800 */
[----:B--2---:R-:W-:-:S03]  /*07b0*/  FFMA R27, R10, R14, R11 ;  /* 0x0000000e0a1b7223 */ /* 0x004fc6000000000b */
[----:B------:R-:W0:Y:S01]  /*07c0*/  LDS.128 R8, [R23+0x10] ;  /* 0x0000100017087984 */ /* 0x000e220000000c00 */
[----:B---3--:R-:W-:-:S03]  /*07d0*/  FFMA R15, R26, R15, R27 ;  /* 0x0000000f1a0f7223 */ /* 0x008fc6000000001b */
        /* <DEDUP_REMOVED lines=19> */
[----:B------:R-:W2:Y:S01]  /*0910*/  LDS R12, [R19+0x380] ;  /* 0x00038000130c7984 */ /* 0x000ea20000000800 */
[----:B0-----:R-:W-:-:S04]  /*0920*/  FFMA R8, R8, R13, R15 ;  /* 0x0000000d08087223 */ /* 0x001fc8000000000f */
[----:B-1----:R-:W-:-:S04]  /*0930*/  FFMA R9, R27, R9, R8 ;  /* 0x000000091b097223 */ /* 0x002fc80000000008 */
[----:B--2---:R-:W-:-:S04]  /*0940*/  FFMA R10, R12, R10, R9 ;  /* 0x0000000a0c0a7223 */ /* 0x004fc80000000009 */
[----:B------:R-:W-:Y:S01]  /*0950*/  FFMA R27, R29, R11, R10 ;  /* 0x0000000b1d1b7223 */ /* 0x000fe2000000000a */
[----:B------:R-:W-:Y:S06]  /*0960*/  BAR.SYNC.DEFER_BLOCKING 0x0 ;  /* 0x0000000000007b1d */ /* 0x000fec0000010000 */
[----:B------:R-:W-:Y:S05]  /*0970*/  @P0 BRA `(.L_x_1) ;  /* 0xfffffff800440947 */ /* 0x000fea000383ffff */
[----:B------:R-:W-:-:S07]  /*0980*/  LOP3.LUT R7, R22, 0x7fffffe0, RZ, 0xc0, !PT ;  /* 0x7fffffe016077812 */ /* 0x000fce00078ec0ff */
.L_x_0:
[----:B------:R-:W0:Y:S01]  /*0990*/  LDC.64 R4, c[0x0][0x390] ;  /* 0x0000e400ff047b82 */ /* 0x000e220000000a00 */
[----:B------:R-:W-:Y:S01]  /*09a0*/  LOP3.LUT P0, RZ, R22, 0x10, RZ, 0xc0, !PT ;  /* 0x0000001016ff7812 */ /* 0x000fe2000780c0ff */
[----:B------:R-:W-:-:S04]  /*09b0*/  IMAD R9, R25, R3, R24 ;  /* 0x0000000319097224 */ /* 0x000fc800078e0218 */
[----:B0-----:R-:W-:-:S08]  /*09c0*/  IMAD.WIDE R4, R9, 0x4, R4 ;  /* 0x0000000409047825 */ /* 0x001fd000078e0204 */
[----:B------:R-:W-:Y:S05]  /*09d0*/  @!P0 BRA `(.L_x_2) ;  /* 0x0000000000d88947 */ /* 0x000fea0003800000 */
[-C--:B------:R-:W-:Y:S02]  /*09e0*/  IADD3 R2, PT, PT, R2, R7.reuse, RZ ;  /* 0x0000000702027210 */ /* 0x080fe40007ffe0ff */
[----:B------:R-:W-:Y:S02]  /*09f0*/  IADD3 R0, PT, PT, R0, R7, RZ ;  /* 0x0000000700007210 */ /* 0x000fe40007ffe0ff */
[-C--:B------:R-:W-:Y:S02]  /*0a00*/  ISETP.GE.U32.AND P0, PT, R2, R3.reuse, PT ;  /* 0x000000030200720c */ /* 0x080fe40003f06070 */
[----:B------:R-:W-:Y:S02]  /*0a10*/  ISETP.GE.U32.AND P1, PT, R0, R3, PT ;  /* 0x000000030000720c */ /* 0x000fe40003f26070 */
[----:B------:R-:W-:-:S09]  /*0a20*/  MOV R16, RZ ;  /* 0x000000ff00107202 */ /* 0x000fd20000000f00 */
[----:B------:R-:W0:Y:S01]  /*0a30*/  @!P0 LDC.64 R8, c[0x0][0x380] ;  /* 0x0000e000ff088b82 */ /* 0x000e220000000a00 */
[-C--:B------:R-:W-:Y:S02]  /*0a40*/  @!P0 IMAD R13, R25, R3.reuse, R2 ;  /* 0x00000003190d8224 */ /* 0x080fe400078e0202 */
[----:B------:R-:W-:Y:S02]  /*0a50*/  HFMA2 R2, -RZ, RZ, 0, 0 ;  /* 0x00000000ff027431 */ /* 0x000fe400000001ff */
[----:B------:R-:W-:-:S03]  /*0a60*/  @!P1 IMAD R3, R0, R3, R24 ;  /* 0x0000000300039224 */ /* 0x000fc600078e0218 */
        /* <DEDUP_REMOVED lines=13> */
[----:B------:R-:W-:Y:S04]  /*0b40*/  LDS R3, [R19+0x100] ;  /* 0x0001000013037984 */ /* 0x000fe80000000800 */
[----:B------:R-:W4:Y:S04]  /*0b50*/  LDS.128 R12, [R23+0x10] ;  /* 0x00001000170c7984 */ /* 0x000f280000000c00 */
[----:B------:R-:W5:Y:S04]  /*0b60*/  LDS R0, [R19+0x140] ;  /* 0x0001400013007984 */ /* 0x000f680000000800 */
[----:B------:R-:W5:Y:S04]  /*0b70*/  LDS R7, [R19+0x180] ;  /* 0x0001800013077984 */ /* 0x000f680000000800 */
[----:B------:R-:W5:Y:S04]  /*0b80*/  LDS R2, [R19+0x1c0] ;  /* 0x0001c00013027984 */ /* 0x000f680000000800 */
[----:B------:R-:W-:Y:S01]  /*0b90*/  LDS R17, [R19+0x200] ;  /* 0x0002000013117984 */ /* 0x000fe20000000800 */
[----:B0-----:R-:W-:-:S03]  /*0ba0*/  FFMA R8, R8, R20, R27 ;  /* 0x0000001408087223 */ /* 0x001fc6000000001b */
[----:B------:R-:W-:Y:S04]  /*0bb0*/  LDS R6, [R19+0x240] ;  /* 0x0002400013067984 */ /* 0x000fe80000000800 */
[----:B------:R-:W0:Y:S01]  /*0bc0*/  LDS.128 R24, [R23+0x20] ;  /* 0x0000200017187984 */ /* 0x000e220000000c00 */
[----:B-1----:R-:W-:-:S03]  /*0bd0*/  FFMA R8, R22, R9, R8 ;  /* 0x0000000916087223 */ /* 0x002fc60000000008 */
[----:B------:R-:W1:Y:S01]  /*0be0*/  LDS R21, [R19+0x280] ;  /* 0x0002800013157984 */ /* 0x000e620000000800 */
[----:B--2---:R-:W-:-:S03]  /*0bf0*/  FFMA R29, R29, R10, R8 ;  /* 0x0000000a1d1d7223 */ /* 0x004fc60000000008 */
[----:B------:R-:W2:Y:S01]  /*0c00*/  LDS R16, [R19+0x2c0] ;  /* 0x0002c00013107984 */ /* 0x000ea20000000800 */
[----:B---3--:R-:W-:-:S03]  /*0c10*/  FFMA R20, R18, R11, R29 ;  /* 0x0000000b12147223 */ /* 0x008fc6000000001d */
[----:B------:R-:W-:Y:S04]  /*0c20*/  LDS R29, [R19+0x300] ;  /* 0x00030000131d7984 */ /* 0x000fe80000000800 */
[----:B------:R-:W3:Y:S01]  /*0c30*/  LDS.128 R8, [R23+0x30] ;  /* 0x0000300017087984 */ /* 0x000ee20000000c00 */
[----:B----4-:R-:W-:-:S03]  /*0c40*/  FFMA R12, R12, R3, R20 ;  /* 0x000000030c0c7223 */ /* 0x010fc60000000014 */
[----:B------:R-:W4:Y:S01]  /*0c50*/  LDS R18, [R19+0x340] ;  /* 0x0003400013127984 */ /* 0x000f220000000800 */
[----:B-----5:R-:W-:-:S03]  /*0c60*/  FFMA R12, R0, R13, R12 ;  /* 0x0000000d000c7223 */ /* 0x020fc6000000000c */
[----:B------:R-:W5:Y:S04]  /*0c70*/  LDS R3, [R19+0x380] ;  /* 0x0003800013037984 */ /* 0x000f680000000800 */
[----:B------:R-:W5:Y:S01]  /*0c80*/  LDS R0, [R19+0x3c0] ;  /* 0x0003c00013007984 */ /* 0x000f620000000800 */
[----:B------:R-:W-:-:S04]  /*0c90*/  FFMA R7, R7, R14, R12 ;  /* 0x0000000e07077223 */ /* 0x000fc8000000000c */
[----:B------:R-:W-:-:S04]  /*0ca0*/  FFMA R7, R2, R15, R7 ;  /* 0x0000000f02077223 */ /* 0x000fc80000000007 */
[----:B0-----:R-:W-:-:S04]  /*0cb0*/  FFMA R7, R24, R17, R7 ;  /* 0x0000001118077223 */ /* 0x001fc80000000007 */
[----:B------:R-:W-:-:S04]  /*0cc0*/  FFMA R6, R6, R25, R7 ;  /* 0x0000001906067223 */ /* 0x000fc80000000007 */
[----:B-1----:R-:W-:-:S04]  /*0cd0*/  FFMA R21, R21, R26, R6 ;  /* 0x0000001a15157223 */ /* 0x002fc80000000006 */
[----:B--2---:R-:W-:-:S04]  /*0ce0*/  FFMA R21, R16, R27, R21 ;  /* 0x0000001b10157223 */ /* 0x004fc80000000015 */
[----:B---3--:R-:W-:-:S04]  /*0cf0*/  FFMA R21, R8, R29, R21 ;  /* 0x0000001d08157223 */ /* 0x008fc80000000015 */
[----:B----4-:R-:W-:-:S04]  /*0d00*/  FFMA R18, R18, R9, R21 ;  /* 0x0000000912127223 */ /* 0x010fc80000000015 */
[----:B-----5:R-:W-:-:S04]  /*0d10*/  FFMA R3, R3, R10, R18 ;  /* 0x0000000a03037223 */ /* 0x020fc80000000012 */
[----:B------:R-:W-:Y:S01]  /*0d20*/  FFMA R27, R0, R11, R3 ;  /* 0x0000000b001b7223 */ /* 0x000fe20000000003 */
[----:B------:R-:W-:Y:S06]  /*0d30*/  BAR.SYNC.DEFER_BLOCKING 0x0 ;  /* 0x0000000000007b1d */ /* 0x000fec0000010000 */
.L_x_2:
[----:B------:R-:W-:Y:S01]  /*0d40*/  STG.E desc[UR8][R4.64], R27 ;  /* 0x0000001b04007986 */ /* 0x000fe2000c101908 */
[----:B------:R-:W-:Y:S05]  /*0d50*/  EXIT ;  /* 0x000000000000794d */ /* 0x000fea0003800000 */
.L_x_3:
[----:B------:R-:W-:-:S00]  /*0d60*/  BRA `(.L_x_3) ;  /* 0xfffffffc00fc7947 */ /* 0x000fc0000383ffff */
[----:B------:R-:W-:-:S00]  /*0d70*/  NOP ;  /* 0x0000000000007918 */ /* 0x000fc00000000000 */
        /* <DEDUP_REMOVED lines=8> */
.L_x_4:


//--------------------- .nv.shared._Z9matrixMulPfS_S_i --------------------------
	.section	.nv.shared._Z9matrixMulPfS_S_i,"aw",@nobits
	.sectionflags	@""
	.align	4
.nv.shared._Z9matrixMulPfS_S_i:
	.zero		3072


//--------------------- .nv.shared.reserved.0     --------------------------
	.section	.nv.shared.reserved.0,"aw",@nobits
	.weak		__nv_reservedSMEM_offset_0_alias
	.size		__nv_reservedSMEM_offset_0_alias, 0, 64
	.other		__nv_reservedSMEM_offset_0_alias,@"STO_CUDA_RESERVED_SHARED STV_DEFAULT"
__nv_reservedSMEM_offset_0_alias:
	.zero		0
	.zero		64


//--------------------- .nv.constant0._Z9matrixMulPfS_S_i --------------------------
	.section	.nv.constant0._Z9matrixMulPfS_S_i,"a",@progbits
	.sectionflags	@""
	.align	4
.nv.constant0._Z9matrixMulPfS_S_i:
	.zero		924


//--------------------- SYMBOLS --------------------------

	.type		.nv.reservedSmem.offset0,@object
	.size		.nv.reservedSmem.offset0,0x4
	.type		.nv.reservedSmem.cap,@object
	.size		.nv.reservedSmem.cap,0x4
